//
// Generated by NVIDIA NVVM Compiler
//
// Compiler Build ID: CL-36424714
// Cuda compilation tools, release 13.0, V13.0.88
// Based on NVVM 20.0.0
//

.version 9.0
.target sm_100
.address_size 64

	// .globl	_Z11estimate_pijjPj
.global .align 4 .b8 precalc_xorwow_matrix[102400];
.global .align 4 .b8 precalc_xorwow_offset_matrix[102400];
.global .align 4 .b8 mrg32k3aM1[2304];
.global .align 4 .b8 mrg32k3aM2[2304];
.global .align 4 .b8 mrg32k3aM1SubSeq[2016];
.global .align 4 .b8 mrg32k3aM2SubSeq[2016];
.global .align 4 .b8 mrg32k3aM1Seq[2304];
.global .align 4 .b8 mrg32k3aM2Seq[2304];
.const .align 8 .b8 __cr_lgamma_table[72];

.visible .entry _Z11estimate_pijjPj(
	.param .u32 _Z11estimate_pijjPj_param_0,
	.param .u32 _Z11estimate_pijjPj_param_1,
	.param .u64 .ptr .align 1 _Z11estimate_pijjPj_param_2
)
{
	.reg .pred 	%p<11>;
	.reg .b32 	%r<183>;
	.reg .b32 	%f<31>;
	.reg .b64 	%rd<3>;

	ld.param.u32 	%r49, [_Z11estimate_pijjPj_param_0];
	ld.param.u32 	%r50, [_Z11estimate_pijjPj_param_1];
	ld.param.u64 	%rd1, [_Z11estimate_pijjPj_param_2];
	setp.eq.s32 	%p1, %r50, 0;
	mov.b32 	%r182, 0;
	@%p1 bra 	$L__BB0_8;
	mov.u32 	%r56, %tid.x;
	mov.u32 	%r57, %ntid.x;
	mov.u32 	%r58, %ctaid.x;
	mad.lo.s32 	%r59, %r58, %r57, %r56;
	add.s32 	%r60, %r59, %r49;
	xor.b32  	%r61, %r60, -1429050551;
	mul.lo.s32 	%r159, %r61, 1099087573;
	add.s32 	%r165, %r159, 5783321;
	xor.b32  	%r162, %r159, 362436069;
	add.s32 	%r161, %r159, 123456789;
	add.s32 	%r168, %r159, -638133224;
	and.b32  	%r6, %r50, 3;
	setp.lt.u32 	%p2, %r50, 4;
	mov.b32 	%r172, -589760388;
	mov.b32 	%r171, -123459836;
	mov.b32 	%r182, 0;
	@%p2 bra 	$L__BB0_5;
	and.b32  	%r65, %r50, -4;
	neg.s32 	%r158, %r65;
	mov.b32 	%r172, -589760388;
	mov.b32 	%r171, -123459836;
	mov.b32 	%r182, 0;
$L__BB0_3:
	shr.u32 	%r66, %r161, 2;
	xor.b32  	%r67, %r66, %r161;
	shl.b32 	%r68, %r165, 4;
	shl.b32 	%r69, %r67, 1;
	xor.b32  	%r70, %r68, %r69;
	xor.b32  	%r71, %r70, %r165;
	xor.b32  	%r72, %r71, %r67;
	add.s32 	%r73, %r159, -638133224;
	add.s32 	%r74, %r73, %r72;
	add.s32 	%r75, %r74, 362437;
	cvt.rn.f32.u32 	%f1, %r75;
	fma.rn.f32 	%f2, %f1, 0f2F800000, 0f2F000000;
	shr.u32 	%r76, %r162, 2;
	xor.b32  	%r77, %r76, %r162;
	shl.b32 	%r78, %r72, 4;
	shl.b32 	%r79, %r77, 1;
	xor.b32  	%r80, %r79, %r78;
	xor.b32  	%r81, %r80, %r77;
	xor.b32  	%r82, %r81, %r72;
	add.s32 	%r83, %r73, %r82;
	add.s32 	%r84, %r83, 724874;
	cvt.rn.f32.u32 	%f3, %r84;
	fma.rn.f32 	%f4, %f3, 0f2F800000, 0f2F000000;
	mul.f32 	%f5, %f4, %f4;
	fma.rn.f32 	%f6, %f2, %f2, %f5;
	setp.le.f32 	%p3, %f6, 0f3F800000;
	selp.u32 	%r85, 1, 0, %p3;
	add.s32 	%r86, %r182, %r85;
	shr.u32 	%r87, %r171, 2;
	xor.b32  	%r88, %r87, %r171;
	shl.b32 	%r89, %r82, 4;
	shl.b32 	%r90, %r88, 1;
	xor.b32  	%r91, %r89, %r90;
	xor.b32  	%r92, %r91, %r82;
	xor.b32  	%r93, %r92, %r88;
	add.s32 	%r94, %r73, %r93;
	add.s32 	%r95, %r94, 1087311;
	cvt.rn.f32.u32 	%f7, %r95;
	fma.rn.f32 	%f8, %f7, 0f2F800000, 0f2F000000;
	shr.u32 	%r96, %r172, 2;
	xor.b32  	%r97, %r96, %r172;
	shl.b32 	%r98, %r93, 4;
	shl.b32 	%r99, %r97, 1;
	xor.b32  	%r100, %r99, %r98;
	xor.b32  	%r101, %r100, %r97;
	xor.b32  	%r161, %r101, %r93;
	add.s32 	%r102, %r73, %r161;
	add.s32 	%r103, %r102, 1449748;
	cvt.rn.f32.u32 	%f9, %r103;
	fma.rn.f32 	%f10, %f9, 0f2F800000, 0f2F000000;
	mul.f32 	%f11, %f10, %f10;
	fma.rn.f32 	%f12, %f8, %f8, %f11;
	setp.le.f32 	%p4, %f12, 0f3F800000;
	selp.u32 	%r104, 1, 0, %p4;
	add.s32 	%r105, %r86, %r104;
	shr.u32 	%r106, %r165, 2;
	xor.b32  	%r107, %r106, %r165;
	shl.b32 	%r108, %r161, 4;
	shl.b32 	%r109, %r107, 1;
	xor.b32  	%r110, %r108, %r109;
	xor.b32  	%r111, %r110, %r161;
	xor.b32  	%r162, %r111, %r107;
	add.s32 	%r112, %r73, %r162;
	add.s32 	%r113, %r112, 1812185;
	cvt.rn.f32.u32 	%f13, %r113;
	fma.rn.f32 	%f14, %f13, 0f2F800000, 0f2F000000;
	shr.u32 	%r114, %r72, 2;
	xor.b32  	%r115, %r114, %r72;
	shl.b32 	%r116, %r162, 4;
	shl.b32 	%r117, %r115, 1;
	xor.b32  	%r118, %r117, %r116;
	xor.b32  	%r119, %r118, %r115;
	xor.b32  	%r171, %r119, %r162;
	add.s32 	%r120, %r73, %r171;
	add.s32 	%r121, %r120, 2174622;
	cvt.rn.f32.u32 	%f15, %r121;
	fma.rn.f32 	%f16, %f15, 0f2F800000, 0f2F000000;
	mul.f32 	%f17, %f16, %f16;
	fma.rn.f32 	%f18, %f14, %f14, %f17;
	setp.le.f32 	%p5, %f18, 0f3F800000;
	selp.u32 	%r122, 1, 0, %p5;
	add.s32 	%r123, %r105, %r122;
	shr.u32 	%r124, %r82, 2;
	xor.b32  	%r125, %r124, %r82;
	shl.b32 	%r126, %r171, 4;
	shl.b32 	%r127, %r125, 1;
	xor.b32  	%r128, %r126, %r127;
	xor.b32  	%r129, %r128, %r171;
	xor.b32  	%r172, %r129, %r125;
	add.s32 	%r130, %r73, %r172;
	add.s32 	%r131, %r130, 2537059;
	cvt.rn.f32.u32 	%f19, %r131;
	fma.rn.f32 	%f20, %f19, 0f2F800000, 0f2F000000;
	shr.u32 	%r132, %r93, 2;
	xor.b32  	%r133, %r132, %r93;
	shl.b32 	%r134, %r172, 4;
	shl.b32 	%r135, %r133, 1;
	xor.b32  	%r136, %r135, %r134;
	xor.b32  	%r137, %r136, %r133;
	xor.b32  	%r165, %r137, %r172;
	add.s32 	%r138, %r73, %r165;
	add.s32 	%r139, %r138, 2899496;
	cvt.rn.f32.u32 	%f21, %r139;
	fma.rn.f32 	%f22, %f21, 0f2F800000, 0f2F000000;
	mul.f32 	%f23, %f22, %f22;
	fma.rn.f32 	%f24, %f20, %f20, %f23;
	setp.le.f32 	%p6, %f24, 0f3F800000;
	selp.u32 	%r140, 1, 0, %p6;
	add.s32 	%r182, %r123, %r140;
	add.s32 	%r159, %r159, 2899496;
	add.s32 	%r158, %r158, 4;
	setp.ne.s32 	%p7, %r158, 0;
	@%p7 bra 	$L__BB0_3;
	add.s32 	%r168, %r159, -638133224;
$L__BB0_5:
	setp.eq.s32 	%p8, %r6, 0;
	@%p8 bra 	$L__BB0_8;
	add.s32 	%r175, %r168, 724874;
	neg.s32 	%r174, %r6;
$L__BB0_7:
	.pragma "nounroll";
	mov.u32 	%r40, %r171;
	mov.u32 	%r171, %r165;
	mov.u32 	%r41, %r172;
	shr.u32 	%r141, %r161, 2;
	xor.b32  	%r142, %r141, %r161;
	shl.b32 	%r143, %r171, 4;
	shl.b32 	%r144, %r142, 1;
	xor.b32  	%r145, %r143, %r144;
	xor.b32  	%r146, %r145, %r171;
	xor.b32  	%r172, %r146, %r142;
	add.s32 	%r147, %r175, %r172;
	add.s32 	%r148, %r147, -362437;
	cvt.rn.f32.u32 	%f25, %r148;
	fma.rn.f32 	%f26, %f25, 0f2F800000, 0f2F000000;
	shr.u32 	%r149, %r162, 2;
	xor.b32  	%r150, %r149, %r162;
	shl.b32 	%r151, %r172, 4;
	shl.b32 	%r152, %r150, 1;
	xor.b32  	%r153, %r152, %r151;
	xor.b32  	%r154, %r153, %r150;
	xor.b32  	%r165, %r154, %r172;
	add.s32 	%r155, %r175, %r165;
	cvt.rn.f32.u32 	%f27, %r155;
	fma.rn.f32 	%f28, %f27, 0f2F800000, 0f2F000000;
	mul.f32 	%f29, %f28, %f28;
	fma.rn.f32 	%f30, %f26, %f26, %f29;
	setp.le.f32 	%p9, %f30, 0f3F800000;
	selp.u32 	%r156, 1, 0, %p9;
	add.s32 	%r182, %r182, %r156;
	add.s32 	%r175, %r175, 724874;
	add.s32 	%r174, %r174, 1;
	setp.ne.s32 	%p10, %r174, 0;
	mov.u32 	%r162, %r41;
	mov.u32 	%r161, %r40;
	@%p10 bra 	$L__BB0_7;
$L__BB0_8:
	cvta.to.global.u64 	%rd2, %rd1;
	atom.global.add.u32 	%r157, [%rd2], %r182;
	ret;

}


// ===== COMPILED SASS (sm_100) =====

	.target	sm_100

	.elftype	@"ET_EXEC"


//--------------------- .note.nv.tkinfo           --------------------------
	.section	.note.nv.tkinfo,"",@"SHT_NOTE"
	.sectionflags	@"SHF_NOTE_NV_TKINFO"
	.tkinfo
        /*0018*/ 	.word	0x00000002
        /*0030*/ 	.string	""
        /*0030*/ 	.string	"ptxas"
        /*0030*/ 	.string	"Cuda compilation tools, release 13.0, V13.0.88"
        /*0030*/ 	.string	"Build cuda_13.0.r13.0/compiler.36424714_0"
        /*0030*/ 	.string	"-arch sm_100 -m 64 "



//--------------------- .note.nv.cuinfo           --------------------------
	.section	.note.nv.cuinfo,"",@"SHT_NOTE"
	.sectionflags	@"SHF_NOTE_NV_CUINFO"
        /*0018*/ 	.short	0x0002
        /*001a*/ 	.short	0x0064
        /*001c*/ 	.short	0x0082
	.zero		2


//--------------------- .nv.info                  --------------------------
	.section	.nv.info,"",@"SHT_CUDA_INFO"
	.align	4


	//----- nvinfo : EIATTR_REGCOUNT
	.align		4
        /*0000*/ 	.byte	0x04, 0x2f
        /*0002*/ 	.short	(.L_10 - .L_9)
	.align		4
.L_9:
        /*0004*/ 	.word	index@(_Z11estimate_pijjPj)
        /*0008*/ 	.word	0x00000014


	//----- nvinfo : EIATTR_FRAME_SIZE
	.align		4
.L_10:
        /*000c*/ 	.byte	0x04, 0x11
        /*000e*/ 	.short	(.L_12 - .L_11)
	.align		4
.L_11:
        /*0010*/ 	.word	index@(_Z11estimate_pijjPj)
        /*0014*/ 	.word	0x00000000


	//----- nvinfo : EIATTR_MIN_STACK_SIZE
	.align		4
.L_12:
        /*0018*/ 	.byte	0x04, 0x12
        /*001a*/ 	.short	(.L_14 - .L_13)
	.align		4
.L_13:
        /*001c*/ 	.word	index@(_Z11estimate_pijjPj)
        /*0020*/ 	.word	0x00000000
.L_14:


//--------------------- .nv.compat                --------------------------
	.section	.nv.compat,"",@"SHT_CUDA_COMPAT_INFO"
	.align	4
        /*0000*/ 	.byte	0x02, 0x09, 0x00, 0x00, 0x02, 0x02, 0x01, 0x00, 0x02, 0x05, 0x05, 0x00, 0x03, 0x07, 0x01, 0x01
        /*0010*/ 	.byte	0x02, 0x03, 0x00, 0x00, 0x02, 0x06, 0x01, 0x00, 0x04, 0x0b, 0x08, 0x00, 0x01, 0x00, 0x00, 0x00
        /*0020*/ 	.byte	0x00, 0x00, 0x00, 0x00


//--------------------- .nv.info._Z11estimate_pijjPj --------------------------
	.section	.nv.info._Z11estimate_pijjPj,"",@"SHT_CUDA_INFO"
	.sectionflags	@""
	.align	4


	//----- nvinfo : EIATTR_CUDA_API_VERSION
	.align		4
        /*0000*/ 	.byte	0x04, 0x37
        /*0002*/ 	.short	(.L_16 - .L_15)
.L_15:
        /*0004*/ 	.word	0x00000082


	//----- nvinfo : EIATTR_KPARAM_INFO
	.align		4
.L_16:
        /*0008*/ 	.byte	0x04, 0x17
        /*000a*/ 	.short	(.L_18 - .L_17)
.L_17:
        /*000c*/ 	.word	0x00000000
        /*0010*/ 	.short	0x0002
        /*0012*/ 	.short	0x0008
        /*0014*/ 	.byte	0x00, 0xf5, 0x21, 0x00


	//----- nvinfo : EIATTR_KPARAM_INFO
	.align		4
.L_18:
        /*0018*/ 	.byte	0x04, 0x17
        /*001a*/ 	.short	(.L_20 - .L_19)
.L_19:
        /*001c*/ 	.word	0x00000000
        /*0020*/ 	.short	0x0001
        /*0022*/ 	.short	0x0004
        /*0024*/ 	.byte	0x00, 0xf0, 0x11, 0x00


	//----- nvinfo : EIATTR_KPARAM_INFO
	.align		4
.L_20:
        /*0028*/ 	.byte	0x04, 0x17
        /*002a*/ 	.short	(.L_22 - .L_21)
.L_21:
        /*002c*/ 	.word	0x00000000
        /*0030*/ 	.short	0x0000
        /*0032*/ 	.short	0x0000
        /*0034*/ 	.byte	0x00, 0xf0, 0x11, 0x00


	//----- nvinfo : EIATTR_SPARSE_MMA_MASK
	.align		4
.L_22:
        /*0038*/ 	.byte	0x03, 0x50
        /*003a*/ 	.short	0x0000


	//----- nvinfo : EIATTR_MAXREG_COUNT
	.align		4
        /*003c*/ 	.byte	0x03, 0x1b
        /*003e*/ 	.short	0x00ff


	//----- nvinfo : EIATTR_MERCURY_ISA_VERSION
	.align		4
        /*0040*/ 	.byte	0x03, 0x5f
        /*0042*/ 	.short	0x0101


	//----- nvinfo : EIATTR_INT_WARP_WIDE_INSTR_OFFSETS
	.align		4
        /*0044*/ 	.byte	0x04, 0x31
        /*0046*/ 	.short	(.L_24 - .L_23)


	//   ....[0]....
.L_23:
        /*0048*/ 	.word	0x00000a70


	//   ....[1]....
        /*004c*/ 	.word	0x00000a90


	//----- nvinfo : EIATTR_VRC_CTA_INIT_COUNT
	.align		4
.L_24:
        /*0050*/ 	.byte	0x02, 0x4a
	.zero		1
	.zero		1


	//----- nvinfo : EIATTR_EXIT_INSTR_OFFSETS
	.align		4
        /*0054*/ 	.byte	0x04, 0x1c
        /*0056*/ 	.short	(.L_26 - .L_25)


	//   ....[0]....
.L_25:
        /*0058*/ 	.word	0x00000ae0


	//----- nvinfo : EIATTR_CBANK_PARAM_SIZE
	.align		4
.L_26:
        /*005c*/ 	.byte	0x03, 0x19
        /*005e*/ 	.short	0x0010


	//----- nvinfo : EIATTR_PARAM_CBANK
	.align		4
        /*0060*/ 	.byte	0x04, 0x0a
        /*0062*/ 	.short	(.L_28 - .L_27)
	.align		4
.L_27:
        /*0064*/ 	.word	index@(.nv.constant0._Z11estimate_pijjPj)
        /*0068*/ 	.short	0x0380
        /*006a*/ 	.short	0x0010


	//----- nvinfo : EIATTR_SW_WAR
	.align		4
.L_28:
        /*006c*/ 	.byte	0x04, 0x36
        /*006e*/ 	.short	(.L_30 - .L_29)
.L_29:
        /*0070*/ 	.word	0x00000008
.L_30:


//--------------------- .nv.callgraph             --------------------------
	.section	.nv.callgraph,"",@"SHT_CUDA_CALLGRAPH"
	.align	4
	.sectionentsize	8
	.align		4
        /*0000*/ 	.word	0x00000000
	.align		4
        /*0004*/ 	.word	0xffffffff
	.align		4
        /*0008*/ 	.word	0x00000000
	.align		4
        /*000c*/ 	.word	0xfffffffe
	.align		4
        /*0010*/ 	.word	0x00000000
	.align		4
        /*0014*/ 	.word	0xfffffffd
	.align		4
        /*0018*/ 	.word	0x00000000
	.align		4
        /*001c*/ 	.word	0xfffffffc


//--------------------- .nv.constant4             --------------------------
	.section	.nv.constant4,"a",@progbits
	.align	8
	.align		8
.nv.constant4:
        /*0000*/ 	.dword	precalc_xorwow_matrix
	.align		8
        /*0008*/ 	.dword	precalc_xorwow_offset_matrix
	.align		8
        /*0010*/ 	.dword	mrg32k3aM1
	.align		8
        /*0018*/ 	.dword	mrg32k3aM2
	.align		8
        /*0020*/ 	.dword	mrg32k3aM1SubSeq
	.align		8
        /*0028*/ 	.dword	mrg32k3aM2SubSeq
	.align		8
        /*0030*/ 	.dword	mrg32k3aM1Seq
	.align		8
        /*0038*/ 	.dword	mrg32k3aM2Seq


//--------------------- .nv.constant3             --------------------------
	.section	.nv.constant3,"a",@progbits
	.align	8
.nv.constant3:
	.type		__cr_lgamma_table,@object
	.size		__cr_lgamma_table,(.L_8 - __cr_lgamma_table)
__cr_lgamma_table:
        /*0000*/ 	.byte	0x00, 0x00, 0x00, 0x00, 0x00, 0x00, 0x00, 0x00, 0x00, 0x00, 0x00, 0x00, 0x00, 0x00, 0x00, 0x00
        /*0010*/ 	.byte	0xef, 0x39, 0xfa, 0xfe, 0x42, 0x2e, 0xe6, 0x3f, 0x02, 0x20, 0x2a, 0xfa, 0x0b, 0xab, 0xfc, 0x3f
        /*0020*/ 	.byte	0xf9, 0x2c, 0x92, 0x7c, 0xa7, 0x6c, 0x09, 0x40, 0xc9, 0x79, 0x44, 0x3c, 0x64, 0x26, 0x13, 0x40
        /*0030*/ 	.byte	0xca, 0x01, 0xcf, 0x3a, 0x27, 0x51, 0x1a, 0x40, 0x30, 0xcc, 0x2d, 0xf3, 0xe1, 0x0c, 0x21, 0x40
        /*0040*/ 	.byte	0x0d, 0xb7, 0xfc, 0x82, 0x8e, 0x35, 0x25, 0x40
.L_8:


//--------------------- .text._Z11estimate_pijjPj --------------------------
	.section	.text._Z11estimate_pijjPj,"ax",@progbits
	.align	128
        .global         _Z11estimate_pijjPj
        .type           _Z11estimate_pijjPj,@function
        .size           _Z11estimate_pijjPj,(.L_x_5 - _Z11estimate_pijjPj)
        .other          _Z11estimate_pijjPj,@"STO_CUDA_ENTRY STV_DEFAULT"
_Z11estimate_pijjPj:
.text._Z11estimate_pijjPj:
[----:B------:R-:W-:Y:S01]  /*0000*/  LDC R1, c[0x0][0x37c] ;  /* 0x0000df00ff017b82 */ /* 0x000fe20000000800 */
[----:B------:R-:W0:Y:S01]  /*0010*/  LDCU UR5, c[0x0][0x384] ;  /* 0x00007080ff0577ac */ /* 0x000e220008000800 */
[----:B------:R-:W-:Y:S01]  /*0020*/  IMAD.MOV.U32 R2, RZ, RZ, RZ ;  /* 0x000000ffff027224 */ /* 0x000fe200078e00ff */
[----:B------:R-:W1:Y:S01]  /*0030*/  LDCU.64 UR6, c[0x0][0x358] ;  /* 0x00006b00ff0677ac */ /* 0x000e620008000a00 */
[----:B0-----:R-:W-:-:S09]  /*0040*/  UISETP.NE.AND UP0, UPT, UR5, URZ, UPT ;  /* 0x000000ff0500728c */ /* 0x001fd2000bf05270 */
[----:B-1----:R-:W-:Y:S05]  /*0050*/  BRA.U !UP0, `(.L_x_0) ;  /* 0x0000000908807547 */ /* 0x002fea000b800000 */
[----:B------:R-:W0:Y:S01]  /*0060*/  S2R R0, SR_TID.X ;  /* 0x0000000000007919 */ /* 0x000e220000002100 */
[----:B------:R-:W0:Y:S01]  /*0070*/  LDCU UR4, c[0x0][0x360] ;  /* 0x00006c00ff0477ac */ /* 0x000e220008000800 */
[----:B------:R-:W-:Y:S01]  /*0080*/  IMAD.MOV.U32 R4, RZ, RZ, -0x23270784 ;  /* 0xdcd8f87cff047424 */ /* 0x000fe200078e00ff */
[----:B------:R-:W0:Y:S01]  /*0090*/  S2R R3, SR_CTAID.X ;  /* 0x0000000000037919 */ /* 0x000e220000002500 */
[----:B------:R-:W1:Y:S01]  /*00a0*/  LDCU UR8, c[0x0][0x380] ;  /* 0x00007000ff0877ac */ /* 0x000e620008000800 */
[----:B------:R-:W-:Y:S01]  /*00b0*/  IMAD.MOV.U32 R2, RZ, RZ, RZ ;  /* 0x000000ffff027224 */ /* 0x000fe200078e00ff */
[----:B------:R-:W-:Y:S01]  /*00c0*/  UISETP.GE.U32.AND UP0, UPT, UR5, 0x4, UPT ;  /* 0x000000040500788c */ /* 0x000fe2000bf06070 */
[----:B0-----:R-:W-:Y:S01]  /*00d0*/  IMAD R0, R3, UR4, R0 ;  /* 0x0000000403007c24 */ /* 0x001fe2000f8e0200 */
[----:B------:R-:W-:-:S03]  /*00e0*/  ULOP3.LUT UR4, UR5, 0x3, URZ, 0xc0, !UPT ;  /* 0x0000000305047892 */ /* 0x000fc6000f8ec0ff */
[----:B-1----:R-:W-:-:S05]  /*00f0*/  VIADD R0, R0, UR8 ;  /* 0x0000000800007c36 */ /* 0x002fca0008000000 */
[----:B------:R-:W-:-:S05]  /*0100*/  LOP3.LUT R0, R0, 0xaad26b49, RZ, 0x3c, !PT ;  /* 0xaad26b4900007812 */ /* 0x000fca00078e3cff */
[----:B------:R-:W-:Y:S02]  /*0110*/  IMAD R3, R0, 0x4182bed5, RZ ;  /* 0x4182bed500037824 */ /* 0x000fe400078e02ff */
[----:B------:R-:W-:Y:S02]  /*0120*/  IMAD.MOV.U32 R0, RZ, RZ, -0x75bd8fc ;  /* 0xf8a42704ff007424 */ /* 0x000fe400078e00ff */
[C---:B------:R-:W-:Y:S01]  /*0130*/  VIADD R5, R3.reuse, 0x583f19 ;  /* 0x00583f1903057836 */ /* 0x040fe20000000000 */
[C---:B------:R-:W-:Y:S01]  /*0140*/  LOP3.LUT R6, R3.reuse, 0x159a55e5, RZ, 0x3c, !PT ;  /* 0x159a55e503067812 */ /* 0x040fe200078e3cff */
[C---:B------:R-:W-:Y:S02]  /*0150*/  VIADD R7, R3.reuse, 0x75bcd15 ;  /* 0x075bcd1503077836 */ /* 0x040fe40000000000 */
[----:B------:R-:W-:Y:S01]  /*0160*/  VIADD R8, R3, 0xd9f6dc18 ;  /* 0xd9f6dc1803087836 */ /* 0x000fe20000000000 */
[----:B------:R-:W-:Y:S06]  /*0170*/  BRA.U !UP0, `(.L_x_1) ;  /* 0x0000000508a07547 */ /* 0x000fec000b800000 */
[----:B------:R-:W-:Y:S01]  /*0180*/  HFMA2 R4, -RZ, RZ, -310, -36736 ;  /* 0xdcd8f87cff047431 */ /* 0x000fe200000001ff */
[----:B------:R-:W-:Y:S01]  /*0190*/  ULOP3.LUT UR5, UR5, 0xfffffffc, URZ, 0xc0, !UPT ;  /* 0xfffffffc05057892 */ /* 0x000fe2000f8ec0ff */
[----:B------:R-:W-:Y:S02]  /*01a0*/  IMAD.MOV.U32 R0, RZ, RZ, -0x75bd8fc ;  /* 0xf8a42704ff007424 */ /* 0x000fe400078e00ff */
[----:B------:R-:W-:Y:S01]  /*01b0*/  IMAD.MOV.U32 R2, RZ, RZ, RZ ;  /* 0x000000ffff027224 */ /* 0x000fe200078e00ff */
[----:B------:R-:W-:-:S12]  /*01c0*/  UIADD3 UR5, UPT, UPT, -UR5, URZ, URZ ;  /* 0x000000ff05057290 */ /* 0x000fd8000fffe1ff */
.L_x_2:
[----:B------:R-:W-:Y:S01]  /*01d0*/  SHF.R.U32.HI R8, RZ, 0x2, R7 ;  /* 0x00000002ff087819 */ /* 0x000fe20000011607 */
[----:B------:R-:W-:Y:S01]  /*01e0*/  IMAD.SHL.U32 R10, R5, 0x10, RZ ;  /* 0x00000010050a7824 */ /* 0x000fe200078e00ff */
[----:B------:R-:W-:Y:S01]  /*01f0*/  SHF.R.U32.HI R9, RZ, 0x2, R6 ;  /* 0x00000002ff097819 */ /* 0x000fe20000011606 */
[----:B------:R-:W-:Y:S01]  /*0200*/  UIADD3 UR5, UPT, UPT, UR5, 0x4, URZ ;  /* 0x0000000405057890 */ /* 0x000fe2000fffe0ff */
[----:B------:R-:W-:Y:S02]  /*0210*/  LOP3.LUT R8, R8, R7, RZ, 0x3c, !PT ;  /* 0x0000000708087212 */ /* 0x000fe400078e3cff */
[----:B------:R-:W-:Y:S01]  /*0220*/  LOP3.LUT R9, R9, R6, RZ, 0x3c, !PT ;  /* 0x0000000609097212 */ /* 0x000fe200078e3cff */
[----:B------:R-:W-:Y:S01]  /*0230*/  UISETP.NE.AND UP0, UPT, UR5, URZ, UPT ;  /* 0x000000ff0500728c */ /* 0x000fe2000bf05270 */
[----:B------:R-:W-:Y:S01]  /*0240*/  SHF.R.U32.HI R11, RZ, 0x2, R0 ;  /* 0x00000002ff0b7819 */ /* 0x000fe20000011600 */
[----:B------:R-:W-:-:S03]  /*0250*/  IMAD.SHL.U32 R7, R8, 0x2, RZ ;  /* 0x0000000208077824 */ /* 0x000fc600078e00ff */
[----:B------:R-:W-:Y:S02]  /*0260*/  LOP3.LUT R11, R11, R0, RZ, 0x3c, !PT ;  /* 0x000000000b0b7212 */ /* 0x000fe400078e3cff */
[----:B------:R-:W-:Y:S02]  /*0270*/  LOP3.LUT R7, R5, R10, R7, 0x96, !PT ;  /* 0x0000000a05077212 */ /* 0x000fe400078e9607 */
[----:B------:R-:W-:Y:S02]  /*0280*/  SHF.L.U32 R0, R11, 0x1, RZ ;  /* 0x000000010b007819 */ /* 0x000fe400000006ff */
[----:B------:R-:W-:Y:S01]  /*0290*/  LOP3.LUT R8, R7, R8, RZ, 0x3c, !PT ;  /* 0x0000000807087212 */ /* 0x000fe200078e3cff */
[----:B------:R-:W-:-:S04]  /*02a0*/  IMAD.SHL.U32 R7, R9, 0x2, RZ ;  /* 0x0000000209077824 */ /* 0x000fc800078e00ff */
[----:B------:R-:W-:-:S05]  /*02b0*/  IMAD.SHL.U32 R6, R8, 0x10, RZ ;  /* 0x0000001008067824 */ /* 0x000fca00078e00ff */
[----:B------:R-:W-:Y:S02]  /*02c0*/  LOP3.LUT R7, R9, R7, R6, 0x96, !PT ;  /* 0x0000000709077212 */ /* 0x000fe400078e9606 */
[----:B------:R-:W-:Y:S02]  /*02d0*/  SHF.R.U32.HI R9, RZ, 0x2, R4 ;  /* 0x00000002ff097819 */ /* 0x000fe40000011604 */
[----:B------:R-:W-:Y:S02]  /*02e0*/  LOP3.LUT R12, R7, R8, RZ, 0x3c, !PT ;  /* 0x00000008070c7212 */ /* 0x000fe400078e3cff */
[----:B------:R-:W-:Y:S02]  /*02f0*/  LOP3.LUT R9, R9, R4, RZ, 0x3c, !PT ;  /* 0x0000000409097212 */ /* 0x000fe400078e3cff */
[----:B------:R-:W-:Y:S01]  /*0300*/  SHF.R.U32.HI R6, RZ, 0x2, R5 ;  /* 0x00000002ff067819 */ /* 0x000fe20000011605 */
[----:B------:R-:W-:Y:S02]  /*0310*/  IMAD.SHL.U32 R7, R12, 0x10, RZ ;  /* 0x000000100c077824 */ /* 0x000fe400078e00ff */
[----:B------:R-:W-:Y:S01]  /*0320*/  IMAD.SHL.U32 R4, R9, 0x2, RZ ;  /* 0x0000000209047824 */ /* 0x000fe200078e00ff */
[----:B------:R-:W-:-:S02]  /*0330*/  LOP3.LUT R6, R6, R5, RZ, 0x3c, !PT ;  /* 0x0000000506067212 */ /* 0x000fc400078e3cff */
[----:B------:R-:W-:-:S04]  /*0340*/  LOP3.LUT R0, R12, R7, R0, 0x96, !PT ;  /* 0x000000070c007212 */ /* 0x000fc800078e9600 */
[----:B------:R-:W-:Y:S02]  /*0350*/  LOP3.LUT R10, R0, R11, RZ, 0x3c, !PT ;  /* 0x0000000b000a7212 */ /* 0x000fe400078e3cff */
[----:B------:R-:W-:Y:S02]  /*0360*/  SHF.R.U32.HI R11, RZ, 0x2, R12 ;  /* 0x00000002ff0b7819 */ /* 0x000fe4000001160c */
[----:B------:R-:W-:Y:S01]  /*0370*/  SHF.R.U32.HI R15, RZ, 0x2, R10 ;  /* 0x00000002ff0f7819 */ /* 0x000fe2000001160a */
[----:B------:R-:W-:Y:S01]  /*0380*/  IMAD.SHL.U32 R0, R10, 0x10, RZ ;  /* 0x000000100a007824 */ /* 0x000fe200078e00ff */
[----:B------:R-:W-:Y:S02]  /*0390*/  LOP3.LUT R13, R11, R12, RZ, 0x3c, !PT ;  /* 0x0000000c0b0d7212 */ /* 0x000fe400078e3cff */
[----:B------:R-:W-:Y:S02]  /*03a0*/  LOP3.LUT R15, R15, R10, RZ, 0x3c, !PT ;  /* 0x0000000a0f0f7212 */ /* 0x000fe400078e3cff */
[----:B------:R-:W-:Y:S01]  /*03b0*/  LOP3.LUT R7, R9, R4, R0, 0x96, !PT ;  /* 0x0000000409077212 */ /* 0x000fe200078e9600 */
[----:B------:R-:W-:Y:S01]  /*03c0*/  IMAD.SHL.U32 R4, R6, 0x2, RZ ;  /* 0x0000000206047824 */ /* 0x000fe200078e00ff */
[----:B------:R-:W-:Y:S01]  /*03d0*/  SHF.R.U32.HI R9, RZ, 0x2, R8 ;  /* 0x00000002ff097819 */ /* 0x000fe20000011608 */
[----:B------:R-:W-:Y:S01]  /*03e0*/  IMAD.SHL.U32 R14, R13, 0x2, RZ ;  /* 0x000000020d0e7824 */ /* 0x000fe200078e00ff */
[----:B------:R-:W-:-:S02]  /*03f0*/  LOP3.LUT R7, R7, R10, RZ, 0x3c, !PT ;  /* 0x0000000a07077212 */ /* 0x000fc400078e3cff */
[----:B------:R-:W-:-:S03]  /*0400*/  LOP3.LUT R9, R9, R8, RZ, 0x3c, !PT ;  /* 0x0000000809097212 */ /* 0x000fc600078e3cff */
[----:B------:R-:W-:-:S05]  /*0410*/  IMAD.SHL.U32 R0, R7, 0x10, RZ ;  /* 0x0000001007007824 */ /* 0x000fca00078e00ff */
[----:B------:R-:W-:Y:S01]  /*0420*/  LOP3.LUT R5, R7, R0, R4, 0x96, !PT ;  /* 0x0000000007057212 */ /* 0x000fe200078e9604 */
[----:B------:R-:W-:-:S03]  /*0430*/  IMAD.SHL.U32 R4, R9, 0x2, RZ ;  /* 0x0000000209047824 */ /* 0x000fc600078e00ff */
[----:B------:R-:W-:-:S04]  /*0440*/  LOP3.LUT R6, R5, R6, RZ, 0x3c, !PT ;  /* 0x0000000605067212 */ /* 0x000fc800078e3cff */
[----:B------:R-:W-:-:S04]  /*0450*/  SHF.L.U32 R0, R6, 0x4, RZ ;  /* 0x0000000406007819 */ /* 0x000fc800000006ff */
[----:B------:R-:W-:Y:S01]  /*0460*/  LOP3.LUT R5, R9, R4, R0, 0x96, !PT ;  /* 0x0000000409057212 */ /* 0x000fe200078e9600 */
[C---:B------:R-:W-:Y:S01]  /*0470*/  VIADD R9, R3.reuse, 0xd9f6dc18 ;  /* 0xd9f6dc1803097836 */ /* 0x040fe20000000000 */
[----:B------:R-:W-:Y:S02]  /*0480*/  IADD3 R3, PT, PT, R3, 0x2c3e28, RZ ;  /* 0x002c3e2803037810 */ /* 0x000fe40007ffe0ff */
[----:B------:R-:W-:Y:S02]  /*0490*/  LOP3.LUT R0, R5, R6, RZ, 0x3c, !PT ;  /* 0x0000000605007212 */ /* 0x000fe400078e3cff */
[C---:B------:R-:W-:Y:S02]  /*04a0*/  IADD3 R12, PT, PT, R9.reuse, 0xb0f8a, R12 ;  /* 0x000b0f8a090c7810 */ /* 0x040fe40007ffe00c */
[C---:B------:R-:W-:Y:S01]  /*04b0*/  IADD3 R4, PT, PT, R9.reuse, 0x587c5, R8 ;  /* 0x000587c509047810 */ /* 0x040fe20007ffe008 */
[----:B------:R-:W-:Y:S01]  /*04c0*/  IMAD.SHL.U32 R5, R0, 0x10, RZ ;  /* 0x0000001000057824 */ /* 0x000fe200078e00ff */
[----:B------:R-:W-:Y:S01]  /*04d0*/  I2FP.F32.U32 R11, R12 ;  /* 0x0000000c000b7245 */ /* 0x000fe20000201000 */
[----:B------:R-:W-:Y:S01]  /*04e0*/  IMAD.MOV.U32 R8, RZ, RZ, 0x2f800000 ;  /* 0x2f800000ff087424 */ /* 0x000fe200078e00ff */
[----:B------:R-:W-:-:S02]  /*04f0*/  IADD3 R10, PT, PT, R9, 0x10974f, R10 ;  /* 0x0010974f090a7810 */ /* 0x000fc40007ffe00a */
[----:B------:R-:W-:Y:S01]  /*0500*/  LOP3.LUT R14, R0, R5, R14, 0x96, !PT ;  /* 0x00000005000e7212 */ /* 0x000fe200078e960e */
[----:B------:R-:W-:Y:S01]  /*0510*/  FFMA R11, R11, R8, 1.1641532182693481445e-10 ;  /* 0x2f0000000b0b7423 */ /* 0x000fe20000000008 */
[----:B------:R-:W-:Y:S02]  /*0520*/  I2FP.F32.U32 R5, R4 ;  /* 0x0000000400057245 */ /* 0x000fe40000201000 */
[----:B------:R-:W-:Y:S01]  /*0530*/  LOP3.LUT R4, R14, R13, RZ, 0x3c, !PT ;  /* 0x0000000d0e047212 */ /* 0x000fe200078e3cff */
[----:B------:R-:W-:Y:S01]  /*0540*/  FMUL R12, R11, R11 ;  /* 0x0000000b0b0c7220 */ /* 0x000fe20000400000 */
[----:B------:R-:W-:Y:S02]  /*0550*/  IMAD.SHL.U32 R13, R15, 0x2, RZ ;  /* 0x000000020f0d7824 */ /* 0x000fe400078e00ff */
[----:B------:R-:W-:Y:S01]  /*0560*/  FFMA R5, R5, R8, 1.1641532182693481445e-10 ;  /* 0x2f00000005057423 */ /* 0x000fe20000000008 */
[----:B------:R-:W-:Y:S01]  /*0570*/  IADD3 R11, PT, PT, R9, 0x161f14, R7 ;  /* 0x00161f14090b7810 */ /* 0x000fe20007ffe007 */
[----:B------:R-:W-:-:S02]  /*0580*/  IMAD.SHL.U32 R14, R4, 0x10, RZ ;  /* 0x00000010040e7824 */ /* 0x000fc400078e00ff */
[----:B------:R-:W-:Y:S01]  /*0590*/  FFMA R12, R5, R5, R12 ;  /* 0x00000005050c7223 */ /* 0x000fe2000000000c */
[----:B------:R-:W-:Y:S02]  /*05a0*/  I2FP.F32.U32 R11, R11 ;  /* 0x0000000b000b7245 */ /* 0x000fe40000201000 */
[----:B------:R-:W-:Y:S02]  /*05b0*/  LOP3.LUT R17, R15, R13, R14, 0x96, !PT ;  /* 0x0000000d0f117212 */ /* 0x000fe400078e960e */
[----:B------:R-:W-:Y:S01]  /*05c0*/  I2FP.F32.U32 R5, R10 ;  /* 0x0000000a00057245 */ /* 0x000fe20000201000 */
[-C--:B------:R-:W-:Y:S01]  /*05d0*/  FFMA R11, R11, R8.reuse, 1.1641532182693481445e-10 ;  /* 0x2f0000000b0b7423 */ /* 0x080fe20000000008 */
[C---:B------:R-:W-:Y:S02]  /*05e0*/  IADD3 R14, PT, PT, R9.reuse, 0x212e9e, R0 ;  /* 0x00212e9e090e7810 */ /* 0x040fe40007ffe000 */
[----:B------:R-:W-:Y:S01]  /*05f0*/  IADD3 R13, PT, PT, R9, 0x1ba6d9, R6 ;  /* 0x001ba6d9090d7810 */ /* 0x000fe20007ffe006 */
[----:B------:R-:W-:Y:S01]  /*0600*/  FFMA R10, R5, R8, 1.1641532182693481445e-10 ;  /* 0x2f000000050a7423 */ /* 0x000fe20000000008 */
[----:B------:R-:W-:Y:S01]  /*0610*/  I2FP.F32.U32 R15, R14 ;  /* 0x0000000e000f7245 */ /* 0x000fe20000201000 */
[----:B------:R-:W-:Y:S01]  /*0620*/  FMUL R11, R11, R11 ;  /* 0x0000000b0b0b7220 */ /* 0x000fe20000400000 */
[----:B------:R-:W-:-:S02]  /*0630*/  LOP3.LUT R5, R17, R4, RZ, 0x3c, !PT ;  /* 0x0000000411057212 */ /* 0x000fc400078e3cff */
[----:B------:R-:W-:Y:S01]  /*0640*/  FSETP.GTU.AND P1, PT, R12, 1, PT ;  /* 0x3f8000000c00780b */ /* 0x000fe20003f2c000 */
[----:B------:R-:W-:Y:S01]  /*0650*/  FFMA R15, R15, R8, 1.1641532182693481445e-10 ;  /* 0x2f0000000f0f7423 */ /* 0x000fe20000000008 */
[----:B------:R-:W-:Y:S01]  /*0660*/  IADD3 R12, PT, PT, R9, 0x2c3e28, R5 ;  /* 0x002c3e28090c7810 */ /* 0x000fe20007ffe005 */
[----:B------:R-:W-:Y:S01]  /*0670*/  FFMA R11, R10, R10, R11 ;  /* 0x0000000a0a0b7223 */ /* 0x000fe2000000000b */
[----:B------:R-:W-:Y:S01]  /*0680*/  I2FP.F32.U32 R13, R13 ;  /* 0x0000000d000d7245 */ /* 0x000fe20000201000 */
[----:B------:R-:W-:Y:S01]  /*0690*/  FMUL R10, R15, R15 ;  /* 0x0000000f0f0a7220 */ /* 0x000fe20000400000 */
[----:B------:R-:W-:Y:S02]  /*06a0*/  IADD3 R9, PT, PT, R9, 0x26b663, R4 ;  /* 0x0026b66309097810 */ /* 0x000fe40007ffe004 */
[----:B------:R-:W-:Y:S01]  /*06b0*/  I2FP.F32.U32 R15, R12 ;  /* 0x0000000c000f7245 */ /* 0x000fe20000201000 */
[----:B------:R-:W-:Y:S01]  /*06c0*/  FFMA R13, R13, R8, 1.1641532182693481445e-10 ;  /* 0x2f0000000d0d7423 */ /* 0x000fe20000000008 */
[----:B------:R-:W-:-:S02]  /*06d0*/  FSETP.GTU.AND P0, PT, R11, 1, PT ;  /* 0x3f8000000b00780b */ /* 0x000fc40003f0c000 */
[----:B------:R-:W-:Y:S01]  /*06e0*/  I2FP.F32.U32 R9, R9 ;  /* 0x0000000900097245 */ /* 0x000fe20000201000 */
[-C--:B------:R-:W-:Y:S01]  /*06f0*/  FFMA R15, R15, R8.reuse, 1.1641532182693481445e-10 ;  /* 0x2f0000000f0f7423 */ /* 0x080fe20000000008 */
[----:B------:R-:W-:Y:S01]  /*0700*/  IADD3 R11, PT, PT, R2, 0x1, RZ ;  /* 0x00000001020b7810 */ /* 0x000fe20007ffe0ff */
[----:B------:R-:W-:Y:S01]  /*0710*/  FFMA R10, R13, R13, R10 ;  /* 0x0000000d0d0a7223 */ /* 0x000fe2000000000a */
[----:B------:R-:W-:Y:S02]  /*0720*/  @P1 IMAD.MOV R11, RZ, RZ, R2 ;  /* 0x000000ffff0b1224 */ /* 0x000fe400078e0202 */
[----:B------:R-:W-:Y:S01]  /*0730*/  FFMA R9, R9, R8, 1.1641532182693481445e-10 ;  /* 0x2f00000009097423 */ /* 0x000fe20000000008 */
[----:B------:R-:W-:Y:S01]  /*0740*/  FMUL R2, R15, R15 ;  /* 0x0000000f0f027220 */ /* 0x000fe20000400000 */
[----:B------:R-:W-:Y:S01]  /*0750*/  FSETP.GTU.AND P1, PT, R10, 1, PT ;  /* 0x3f8000000a00780b */ /* 0x000fe20003f2c000 */
[----:B------:R-:W-:Y:S02]  /*0760*/  VIADD R8, R11, 0x1 ;  /* 0x000000010b087836 */ /* 0x000fe40000000000 */
[----:B------:R-:W-:Y:S01]  /*0770*/  FFMA R2, R9, R9, R2 ;  /* 0x0000000909027223 */ /* 0x000fe20000000002 */
[----:B------:R-:W-:-:S04]  /*0780*/  @P0 IMAD.MOV R8, RZ, RZ, R11 ;  /* 0x000000ffff080224 */ /* 0x000fc800078e020b */
[----:B------:R-:W-:Y:S01]  /*0790*/  FSETP.GTU.AND P0, PT, R2, 1, PT ;  /* 0x3f8000000200780b */ /* 0x000fe20003f0c000 */
[----:B------:R-:W-:-:S04]  /*07a0*/  VIADD R9, R8, 0x1 ;  /* 0x0000000108097836 */ /* 0x000fc80000000000 */
[----:B------:R-:W-:-:S04]  /*07b0*/  @P1 IMAD.MOV R9, RZ, RZ, R8 ;  /* 0x000000ffff091224 */ /* 0x000fc800078e0208 */
[----:B------:R-:W-:-:S04]  /*07c0*/  VIADD R2, R9, 0x1 ;  /* 0x0000000109027836 */ /* 0x000fc80000000000 */
[----:B------:R-:W-:Y:S01]  /*07d0*/  @P0 IMAD.MOV R2, RZ, RZ, R9 ;  /* 0x000000ffff020224 */ /* 0x000fe200078e0209 */
[----:B------:R-:W-:Y:S06]  /*07e0*/  BRA.U UP0, `(.L_x_2) ;  /* 0xfffffff900787547 */ /* 0x000fec000b83ffff */
[----:B------:R-:W-:-:S07]  /*07f0*/  VIADD R8, R3, 0xd9f6dc18 ;  /* 0xd9f6dc1803087836 */ /* 0x000fce0000000000 */
.L_x_1:
[----:B------:R-:W-:-:S09]  /*0800*/  UISETP.NE.AND UP0, UPT, UR4, URZ, UPT ;  /* 0x000000ff0400728c */ /* 0x000fd2000bf05270 */
[----:B------:R-:W-:Y:S05]  /*0810*/  BRA.U !UP0, `(.L_x_0) ;  /* 0x0000000108907547 */ /* 0x000fea000b800000 */
[----:B------:R-:W-:Y:S01]  /*0820*/  VIADD R3, R8, 0xb0f8a ;  /* 0x000b0f8a08037836 */ /* 0x000fe20000000000 */
[----:B------:R-:W-:-:S12]  /*0830*/  UIADD3 UR4, UPT, UPT, -UR4, URZ, URZ ;  /* 0x000000ff04047290 */ /* 0x000fd8000fffe1ff */
.L_x_3:
[----:B------:R-:W-:Y:S01]  /*0840*/  SHF.R.U32.HI R8, RZ, 0x2, R7 ;  /* 0x00000002ff087819 */ /* 0x000fe20000011607 */
[----:B------:R-:W-:Y:S01]  /*0850*/  IMAD.SHL.U32 R10, R5, 0x10, RZ ;  /* 0x00000010050a7824 */ /* 0x000fe200078e00ff */
[----:B------:R-:W-:Y:S01]  /*0860*/  SHF.R.U32.HI R11, RZ, 0x2, R6 ;  /* 0x00000002ff0b7819 */ /* 0x000fe20000011606 */
[----:B------:R-:W-:Y:S01]  /*0870*/  IMAD.MOV.U32 R9, RZ, RZ, R4 ;  /* 0x000000ffff097224 */ /* 0x000fe200078e0004 */
[----:B------:R-:W-:Y:S01]  /*0880*/  LOP3.LUT R8, R8, R7, RZ, 0x3c, !PT ;  /* 0x0000000708087212 */ /* 0x000fe200078e3cff */
[----:B------:R-:W-:Y:S01]  /*0890*/  UIADD3 UR4, UPT, UPT, UR4, 0x1, URZ ;  /* 0x0000000104047890 */ /* 0x000fe2000fffe0ff */
[----:B------:R-:W-:-:S03]  /*08a0*/  LOP3.LUT R11, R11, R6, RZ, 0x3c, !PT ;  /* 0x000000060b0b7212 */ /* 0x000fc600078e3cff */
[----:B------:R-:W-:Y:S01]  /*08b0*/  IMAD.SHL.U32 R7, R8, 0x2, RZ ;  /* 0x0000000208077824 */ /* 0x000fe200078e00ff */
[----:B------:R-:W-:-:S04]  /*08c0*/  UISETP.NE.AND UP0, UPT, UR4, URZ, UPT ;  /* 0x000000ff0400728c */ /* 0x000fc8000bf05270 */
[----:B------:R-:W-:-:S04]  /*08d0*/  LOP3.LUT R7, R5, R10, R7, 0x96, !PT ;  /* 0x0000000a05077212 */ /* 0x000fc800078e9607 */
[----:B------:R-:W-:Y:S01]  /*08e0*/  LOP3.LUT R4, R7, R8, RZ, 0x3c, !PT ;  /* 0x0000000807047212 */ /* 0x000fe200078e3cff */
[----:B------:R-:W-:Y:S01]  /*08f0*/  IMAD.MOV.U32 R8, RZ, RZ, 0x2f800000 ;  /* 0x2f800000ff087424 */ /* 0x000fe200078e00ff */
[----:B------:R-:W-:-:S03]  /*0900*/  SHF.L.U32 R7, R11, 0x1, RZ ;  /* 0x000000010b077819 */ /* 0x000fc600000006ff */
[----:B------:R-:W-:-:S05]  /*0910*/  IMAD.SHL.U32 R6, R4, 0x10, RZ ;  /* 0x0000001004067824 */ /* 0x000fca00078e00ff */
[----:B------:R-:W-:Y:S02]  /*0920*/  LOP3.LUT R7, R11, R7, R6, 0x96, !PT ;  /* 0x000000070b077212 */ /* 0x000fe400078e9606 */
[----:B------:R-:W-:Y:S02]  /*0930*/  IADD3 R6, PT, PT, R3, -0x587c5, R4 ;  /* 0xfffa783b03067810 */ /* 0x000fe40007ffe004 */
[----:B------:R-:W-:Y:S02]  /*0940*/  LOP3.LUT R10, R7, R4, RZ, 0x3c, !PT ;  /* 0x00000004070a7212 */ /* 0x000fe400078e3cff */
[----:B------:R-:W-:-:S03]  /*0950*/  I2FP.F32.U32 R6, R6 ;  /* 0x0000000600067245 */ /* 0x000fc60000201000 */
[----:B------:R-:W-:Y:S02]  /*0960*/  IMAD.IADD R7, R10, 0x1, R3 ;  /* 0x000000010a077824 */ /* 0x000fe400078e0203 */
[----:B------:R-:W-:Y:S01]  /*0970*/  FFMA R6, R6, R8, 1.1641532182693481445e-10 ;  /* 0x2f00000006067423 */ /* 0x000fe20000000008 */
[----:B------:R-:W-:Y:S02]  /*0980*/  VIADD R3, R3, 0xb0f8a ;  /* 0x000b0f8a03037836 */ /* 0x000fe40000000000 */
[----:B------:R-:W-:-:S05]  /*0990*/  I2FP.F32.U32 R7, R7 ;  /* 0x0000000700077245 */ /* 0x000fca0000201000 */
[----:B------:R-:W-:Y:S01]  /*09a0*/  FFMA R7, R7, R8, 1.1641532182693481445e-10 ;  /* 0x2f00000007077423 */ /* 0x000fe20000000008 */
[----:B------:R-:W-:-:S03]  /*09b0*/  VIADD R8, R2, 0x1 ;  /* 0x0000000102087836 */ /* 0x000fc60000000000 */
[----:B------:R-:W-:-:S04]  /*09c0*/  FMUL R7, R7, R7 ;  /* 0x0000000707077220 */ /* 0x000fc80000400000 */
[----:B------:R-:W-:Y:S01]  /*09d0*/  FFMA R7, R6, R6, R7 ;  /* 0x0000000606077223 */ /* 0x000fe20000000007 */
[----:B------:R-:W-:-:S04]  /*09e0*/  IMAD.MOV.U32 R6, RZ, RZ, R9 ;  /* 0x000000ffff067224 */ /* 0x000fc800078e0009 */
[----:B------:R-:W-:Y:S01]  /*09f0*/  FSETP.GTU.AND P0, PT, R7, 1, PT ;  /* 0x3f8000000700780b */ /* 0x000fe20003f0c000 */
[----:B------:R-:W-:Y:S02]  /*0a00*/  IMAD.MOV.U32 R7, RZ, RZ, R0 ;  /* 0x000000ffff077224 */ /* 0x000fe400078e0000 */
[----:B------:R-:W-:Y:S02]  /*0a10*/  IMAD.MOV.U32 R0, RZ, RZ, R5 ;  /* 0x000000ffff007224 */ /* 0x000fe400078e0005 */
[----:B------:R-:W-:-:S08]  /*0a20*/  IMAD.MOV.U32 R5, RZ, RZ, R10 ;  /* 0x000000ffff057224 */ /* 0x000fd000078e000a */
[----:B------:R-:W-:-:S05]  /*0a30*/  @P0 IADD3 R8, PT, PT, R2, RZ, RZ ;  /* 0x000000ff02080210 */ /* 0x000fca0007ffe0ff */
[----:B------:R-:W-:Y:S01]  /*0a40*/  IMAD.MOV.U32 R2, RZ, RZ, R8 ;  /* 0x000000ffff027224 */ /* 0x000fe200078e0008 */
[----:B------:R-:W-:Y:S06]  /*0a50*/  BRA.U UP0, `(.L_x_3) ;  /* 0xfffffffd00787547 */ /* 0x000fec000b83ffff */
.L_x_0:
[----:B------:R-:W0:Y:S01]  /*0a60*/  S2R R0, SR_LANEID ;  /* 0x0000000000007919 */ /* 0x000e220000000000 */
[----:B------:R-:W1:Y:S08]  /*0a70*/  REDUX.SUM UR5, R2 ;  /* 0x00000000020573c4 */ /* 0x000e70000000c000 */
[----:B------:R-:W2:Y:S01]  /*0a80*/  LDC.64 R4, c[0x0][0x388] ;  /* 0x0000e200ff047b82 */ /* 0x000ea20000000a00 */
[----:B------:R-:W-:-:S02]  /*0a90*/  VOTEU.ANY UR4, UPT, PT ;  /* 0x0000000000047886 */ /* 0x000fc400038e0100 */
[----:B------:R-:W-:Y:S01]  /*0aa0*/  UFLO.U32 UR4, UR4 ;  /* 0x00000004000472bd */ /* 0x000fe200080e0000 */
[----:B-1----:R-:W-:-:S05]  /*0ab0*/  IMAD.U32 R3, RZ, RZ, UR5 ;  /* 0x00000005ff037e24 */ /* 0x002fca000f8e00ff */
[----:B0-----:R-:W-:-:S13]  /*0ac0*/  ISETP.EQ.U32.AND P0, PT, R0, UR4, PT ;  /* 0x0000000400007c0c */ /* 0x001fda000bf02070 */
[----:B--2---:R-:W-:Y:S01]  /*0ad0*/  @P0 REDG.E.ADD.STRONG.GPU desc[UR6][R4.64], R3 ;  /* 0x000000030400098e */ /* 0x004fe2000c12e106 */
[----:B------:R-:W-:Y:S05]  /*0ae0*/  EXIT ;  /* 0x000000000000794d */ /* 0x000fea0003800000 */
.L_x_4:
[----:B------:R-:W-:-:S00]  /*0af0*/  BRA `(.L_x_4) ;  /* 0xfffffffc00fc7947 */ /* 0x000fc0000383ffff */
[----:B------:R-:W-:-:S00]  /*0b00*/  NOP ;  /* 0x0000000000007918 */ /* 0x000fc00000000000 */
[----:B------:R-:W-:-:S00]  /*0b10*/  NOP ;  /* 0x0000000000007918 */ /* 0x000fc00000000000 */
[----:B------:R-:W-:-:S00]  /*0b20*/  NOP ;  /* 0x0000000000007918 */ /* 0x000fc00000000000 */
[----:B------:R-:W-:-:S00]  /*0b30*/  NOP ;  /* 0x0000000000007918 */ /* 0x000fc00000000000 */
[----:B------:R-:W-:-:S00]  /*0b40*/  NOP ;  /* 0x0000000000007918 */ /* 0x000fc00000000000 */
[----:B------:R-:W-:-:S00]  /*0b50*/  NOP ;  /* 0x0000000000007918 */ /* 0x000fc00000000000 */
[----:B------:R-:W-:-:S00]  /*0b60*/  NOP ;  /* 0x0000000000007918 */ /* 0x000fc00000000000 */
[----:B------:R-:W-:-:S00]  /*0b70*/  NOP ;  /* 0x0000000000007918 */ /* 0x000fc00000000000 */
.L_x_5:


//--------------------- .nv.global.init           --------------------------
	.section	.nv.global.init,"aw",@progbits
	.align	4
.nv.global.init:
	.type		mrg32k3aM1SubSeq,@object
	.size		mrg32k3aM1SubSeq,(mrg32k3aM2SubSeq - mrg32k3aM1SubSeq)
mrg32k3aM1SubSeq:
        /*0000*/ 	.byte	0x0b, 0xcc, 0xee, 0x04, 0x73, 0x29, 0x8b, 0x6f, 0xf6, 0x53, 0x03, 0xf6, 0x23, 0xf6, 0xea, 0xda
        /* <DEDUP_REMOVED lines=125> */
	.type		mrg32k3aM2SubSeq,@object
	.size		mrg32k3aM2SubSeq,(mrg32k3aM1 - mrg32k3aM2SubSeq)
mrg32k3aM2SubSeq:
        /* <DEDUP_REMOVED lines=126> */
	.type		mrg32k3aM1,@object
	.size		mrg32k3aM1,(mrg32k3aM1Seq - mrg32k3aM1)
mrg32k3aM1:
        /* <DEDUP_REMOVED lines=144> */
	.type		mrg32k3aM1Seq,@object
	.size		mrg32k3aM1Seq,(mrg32k3aM2 - mrg32k3aM1Seq)
mrg32k3aM1Seq:
        /* <DEDUP_REMOVED lines=144> */
	.type		mrg32k3aM2,@object
	.size		mrg32k3aM2,(mrg32k3aM2Seq - mrg32k3aM2)
mrg32k3aM2:
        /* <DEDUP_REMOVED lines=144> */
	.type		mrg32k3aM2Seq,@object
	.size		mrg32k3aM2Seq,(precalc_xorwow_matrix - mrg32k3aM2Seq)
mrg32k3aM2Seq:
        /* <DEDUP_REMOVED lines=144> */
	.type		precalc_xorwow_matrix,@object
	.size		precalc_xorwow_matrix,(precalc_xorwow_offset_matrix - precalc_xorwow_matrix)
precalc_xorwow_matrix:
        /* <DEDUP_REMOVED lines=6400> */
	.type		precalc_xorwow_offset_matrix,@object
	.size		precalc_xorwow_offset_matrix,(.L_1 - precalc_xorwow_offset_matrix)
precalc_xorwow_offset_matrix:
        /* <DEDUP_REMOVED lines=6400> */
.L_1:


//--------------------- .nv.shared.reserved.0     --------------------------
	.section	.nv.shared.reserved.0,"aw",@nobits
	.weak		__nv_reservedSMEM_offset_0_alias
	.size		__nv_reservedSMEM_offset_0_alias, 0, 64
	.other		__nv_reservedSMEM_offset_0_alias,@"STO_CUDA_RESERVED_SHARED STV_DEFAULT"
__nv_reservedSMEM_offset_0_alias:
	.zero		0
	.zero		64


//--------------------- .nv.constant0._Z11estimate_pijjPj --------------------------
	.section	.nv.constant0._Z11estimate_pijjPj,"a",@progbits
	.sectionflags	@""
	.align	4
.nv.constant0._Z11estimate_pijjPj:
	.zero		912


//--------------------- SYMBOLS --------------------------

	.type		.nv.reservedSmem.offset0,@object
	.size		.nv.reservedSmem.offset0,0x4
